//
// Generated by NVIDIA NVVM Compiler
//
// Compiler Build ID: CL-36424714
// Cuda compilation tools, release 13.0, V13.0.88
// Based on NVVM 20.0.0
//

.version 9.0
.target sm_100
.address_size 64

	// .globl	_Z19cuda_neural_networkPfS_S_
.extern .shared .align 16 .b8 buffer[];

.visible .entry _Z19cuda_neural_networkPfS_S_(
	.param .u64 .ptr .align 1 _Z19cuda_neural_networkPfS_S__param_0,
	.param .u64 .ptr .align 1 _Z19cuda_neural_networkPfS_S__param_1,
	.param .u64 .ptr .align 1 _Z19cuda_neural_networkPfS_S__param_2
)
{
	.reg .pred 	%p<6>;
	.reg .b32 	%r<19>;
	.reg .b32 	%f<30>;
	.reg .b64 	%rd<15>;

	ld.param.u64 	%rd2, [_Z19cuda_neural_networkPfS_S__param_0];
	ld.param.u64 	%rd3, [_Z19cuda_neural_networkPfS_S__param_1];
	ld.param.u64 	%rd4, [_Z19cuda_neural_networkPfS_S__param_2];
	cvta.to.global.u64 	%rd1, %rd4;
	mov.u32 	%r1, %ntid.x;
	mov.u32 	%r2, %ctaid.x;
	mad.lo.s32 	%r3, %r2, %r1, %r2;
	mov.u32 	%r4, %tid.x;
	add.s32 	%r8, %r3, %r4;
	mul.wide.u32 	%rd5, %r8, 4;
	add.s64 	%rd6, %rd1, %rd5;
	ld.global.f32 	%f1, [%rd6];
	setp.ne.s32 	%p1, %r4, 0;
	@%p1 bra 	$L__BB0_2;
	add.s32 	%r9, %r3, %r1;
	mul.wide.u32 	%rd7, %r9, 4;
	add.s64 	%rd8, %rd1, %rd7;
	ld.global.f32 	%f26, [%rd8];
$L__BB0_2:
	cvta.to.global.u64 	%rd9, %rd2;
	mul.wide.u32 	%rd10, %r4, 4;
	add.s64 	%rd11, %rd9, %rd10;
	ld.global.f32 	%f10, [%rd11];
	mul.f32 	%f28, %f1, %f10;
	shl.b32 	%r10, %r4, 2;
	mov.u32 	%r11, buffer;
	add.s32 	%r5, %r11, %r10;
	st.shared.f32 	[%r5], %f28;
	bar.sync 	0;
	setp.lt.u32 	%p2, %r1, 2;
	@%p2 bra 	$L__BB0_7;
	mov.b32 	%r18, 1;
$L__BB0_4:
	add.s32 	%r13, %r18, %r4;
	setp.ge.u32 	%p3, %r13, %r1;
	@%p3 bra 	$L__BB0_6;
	shl.b32 	%r14, %r18, 2;
	add.s32 	%r15, %r5, %r14;
	ld.shared.f32 	%f11, [%r15];
	add.f32 	%f28, %f28, %f11;
	bar.sync 	0;
	st.shared.f32 	[%r5], %f28;
	bar.sync 	0;
$L__BB0_6:
	shl.b32 	%r18, %r18, 1;
	setp.lt.u32 	%p4, %r18, %r1;
	@%p4 bra 	$L__BB0_4;
$L__BB0_7:
	setp.ne.s32 	%p5, %r4, 0;
	@%p5 bra 	$L__BB0_9;
	add.f32 	%f12, %f26, %f28;
	fma.rn.f32 	%f13, %f12, 0fBBBB989D, 0f3F000000;
	cvt.sat.f32.f32 	%f14, %f13;
	mov.f32 	%f15, 0f4B400001;
	mov.f32 	%f16, 0f437C0000;
	fma.rm.f32 	%f17, %f14, %f16, %f15;
	add.f32 	%f18, %f17, 0fCB40007F;
	neg.f32 	%f19, %f18;
	fma.rn.f32 	%f20, %f12, 0fBFB8AA3B, %f19;
	fma.rn.f32 	%f21, %f12, 0fB2A57060, %f20;
	mov.b32 	%r16, %f17;
	shl.b32 	%r17, %r16, 23;
	mov.b32 	%f22, %r17;
	ex2.approx.ftz.f32 	%f23, %f21;
	fma.rn.f32 	%f24, %f23, %f22, 0f3F800000;
	rcp.rn.f32 	%f25, %f24;
	cvta.to.global.u64 	%rd12, %rd3;
	mul.wide.u32 	%rd13, %r2, 4;
	add.s64 	%rd14, %rd12, %rd13;
	st.global.f32 	[%rd14], %f25;
$L__BB0_9:
	ret;

}
	// .globl	_Z25cuda_neural_network_errorPfS_S_S_S_
.visible .entry _Z25cuda_neural_network_errorPfS_S_S_S_(
	.param .u64 .ptr .align 1 _Z25cuda_neural_network_errorPfS_S_S_S__param_0,
	.param .u64 .ptr .align 1 _Z25cuda_neural_network_errorPfS_S_S_S__param_1,
	.param .u64 .ptr .align 1 _Z25cuda_neural_network_errorPfS_S_S_S__param_2,
	.param .u64 .ptr .align 1 _Z25cuda_neural_network_errorPfS_S_S_S__param_3,
	.param .u64 .ptr .align 1 _Z25cuda_neural_network_errorPfS_S_S_S__param_4
)
{
	.reg .pred 	%p<9>;
	.reg .b32 	%r<18>;
	.reg .b32 	%f<38>;
	.reg .b64 	%rd<21>;

	ld.param.u64 	%rd4, [_Z25cuda_neural_network_errorPfS_S_S_S__param_0];
	ld.param.u64 	%rd5, [_Z25cuda_neural_network_errorPfS_S_S_S__param_1];
	ld.param.u64 	%rd8, [_Z25cuda_neural_network_errorPfS_S_S_S__param_2];
	ld.param.u64 	%rd6, [_Z25cuda_neural_network_errorPfS_S_S_S__param_3];
	ld.param.u64 	%rd7, [_Z25cuda_neural_network_errorPfS_S_S_S__param_4];
	cvta.to.global.u64 	%rd9, %rd8;
	mov.u32 	%r1, %ctaid.x;
	mov.u32 	%r2, %tid.x;
	mov.u32 	%r7, %nctaid.x;
	mad.lo.s32 	%r8, %r2, %r7, %r2;
	add.s32 	%r9, %r8, %r1;
	mul.wide.s32 	%rd10, %r9, 4;
	add.s64 	%rd1, %rd9, %rd10;
	ld.global.f32 	%f1, [%rd1];
	setp.ne.s32 	%p1, %r1, 0;
	add.s32 	%r10, %r8, %r7;
	mul.wide.u32 	%rd11, %r10, 4;
	add.s64 	%rd2, %rd9, %rd11;
	@%p1 bra 	$L__BB1_2;
	ld.global.f32 	%f32, [%rd2];
$L__BB1_2:
	cvta.to.global.u64 	%rd12, %rd5;
	mul.wide.u32 	%rd13, %r2, 4;
	add.s64 	%rd14, %rd12, %rd13;
	ld.global.f32 	%f33, [%rd14];
	setp.eq.s64 	%p2, %rd7, 0;
	@%p2 bra 	$L__BB1_4;
	mov.f32 	%f15, 0f3F800000;
	sub.f32 	%f16, %f15, %f33;
	mul.f32 	%f17, %f33, %f16;
	cvta.to.global.u64 	%rd15, %rd7;
	add.s64 	%rd17, %rd15, %rd13;
	ld.global.f32 	%f18, [%rd17];
	sub.f32 	%f19, %f18, %f33;
	mul.f32 	%f33, %f17, %f19;
$L__BB1_4:
	mul.f32 	%f35, %f1, %f33;
	shl.b32 	%r11, %r2, 2;
	mov.u32 	%r12, buffer;
	add.s32 	%r3, %r12, %r11;
	st.shared.f32 	[%r3], %f35;
	bar.sync 	0;
	mov.u32 	%r4, %ntid.x;
	setp.lt.u32 	%p3, %r4, 2;
	@%p3 bra 	$L__BB1_9;
	mov.b32 	%r17, 1;
$L__BB1_6:
	add.s32 	%r14, %r17, %r2;
	setp.ge.u32 	%p4, %r14, %r4;
	@%p4 bra 	$L__BB1_8;
	shl.b32 	%r15, %r17, 2;
	add.s32 	%r16, %r3, %r15;
	ld.shared.f32 	%f20, [%r16];
	add.f32 	%f35, %f35, %f20;
	bar.sync 	0;
	st.shared.f32 	[%r3], %f35;
	bar.sync 	0;
$L__BB1_8:
	shl.b32 	%r17, %r17, 1;
	setp.lt.u32 	%p5, %r17, %r4;
	@%p5 bra 	$L__BB1_6;
$L__BB1_9:
	setp.ne.s32 	%p6, %r2, 0;
	cvta.to.global.u64 	%rd18, %rd4;
	mul.wide.u32 	%rd19, %r1, 4;
	add.s64 	%rd3, %rd18, %rd19;
	@%p6 bra 	$L__BB1_11;
	ld.global.f32 	%f37, [%rd3];
	cvta.to.global.u64 	%rd20, %rd6;
	ld.global.f32 	%f22, [%rd20];
	mul.f32 	%f23, %f37, %f22;
	st.shared.f32 	[buffer+4], %f23;
	st.shared.f32 	[buffer+8], %f22;
$L__BB1_11:
	setp.ne.s32 	%p7, %r1, 0;
	bar.sync 	0;
	ld.shared.f32 	%f24, [buffer+4];
	fma.rn.f32 	%f25, %f33, %f24, %f1;
	st.global.f32 	[%rd1], %f25;
	@%p7 bra 	$L__BB1_13;
	ld.shared.f32 	%f26, [buffer+8];
	fma.rn.f32 	%f27, %f33, %f26, %f32;
	st.global.f32 	[%rd2], %f27;
$L__BB1_13:
	setp.ne.s32 	%p8, %r2, 0;
	@%p8 bra 	$L__BB1_15;
	mov.f32 	%f28, 0f3F800000;
	sub.f32 	%f29, %f28, %f37;
	mul.f32 	%f30, %f37, %f29;
	mul.f32 	%f31, %f35, %f30;
	st.global.f32 	[%rd3], %f31;
$L__BB1_15:
	ret;

}


// ===== COMPILED SASS (sm_100) =====

	.target	sm_100

	.elftype	@"ET_EXEC"


//--------------------- .note.nv.tkinfo           --------------------------
	.section	.note.nv.tkinfo,"",@"SHT_NOTE"
	.sectionflags	@"SHF_NOTE_NV_TKINFO"
	.tkinfo
        /*0018*/ 	.word	0x00000002
        /*0030*/ 	.string	""
        /*0030*/ 	.string	"ptxas"
        /*0030*/ 	.string	"Cuda compilation tools, release 13.0, V13.0.88"
        /*0030*/ 	.string	"Build cuda_13.0.r13.0/compiler.36424714_0"
        /*0030*/ 	.string	"-arch sm_100 -m 64 "



//--------------------- .note.nv.cuinfo           --------------------------
	.section	.note.nv.cuinfo,"",@"SHT_NOTE"
	.sectionflags	@"SHF_NOTE_NV_CUINFO"
        /*0018*/ 	.short	0x0002
        /*001a*/ 	.short	0x0064
        /*001c*/ 	.short	0x0082
	.zero		2


//--------------------- .nv.info                  --------------------------
	.section	.nv.info,"",@"SHT_CUDA_INFO"
	.align	4


	//----- nvinfo : EIATTR_REGCOUNT
	.align		4
        /*0000*/ 	.byte	0x04, 0x2f
        /*0002*/ 	.short	(.L_1 - .L_0)
	.align		4
.L_0:
        /*0004*/ 	.word	index@(_Z19cuda_neural_networkPfS_S_)
        /*0008*/ 	.word	0x00000010


	//----- nvinfo : EIATTR_FRAME_SIZE
	.align		4
.L_1:
        /*000c*/ 	.byte	0x04, 0x11
        /*000e*/ 	.short	(.L_3 - .L_2)
	.align		4
.L_2:
        /*0010*/ 	.word	index@($__internal_0_$__cuda_sm20_rcp_rn_f32_slowpath)
        /*0014*/ 	.word	0x00000000


	//----- nvinfo : EIATTR_FRAME_SIZE
	.align		4
.L_3:
        /*0018*/ 	.byte	0x04, 0x11
        /*001a*/ 	.short	(.L_5 - .L_4)
	.align		4
.L_4:
        /*001c*/ 	.word	index@(_Z19cuda_neural_networkPfS_S_)
        /*0020*/ 	.word	0x00000000


	//----- nvinfo : EIATTR_REGCOUNT
	.align		4
.L_5:
        /*0024*/ 	.byte	0x04, 0x2f
        /*0026*/ 	.short	(.L_7 - .L_6)
	.align		4
.L_6:
        /*0028*/ 	.word	index@(_Z25cuda_neural_network_errorPfS_S_S_S_)
        /*002c*/ 	.word	0x00000016


	//----- nvinfo : EIATTR_FRAME_SIZE
	.align		4
.L_7:
        /*0030*/ 	.byte	0x04, 0x11
        /*0032*/ 	.short	(.L_9 - .L_8)
	.align		4
.L_8:
        /*0034*/ 	.word	index@(_Z25cuda_neural_network_errorPfS_S_S_S_)
        /*0038*/ 	.word	0x00000000


	//----- nvinfo : EIATTR_MIN_STACK_SIZE
	.align		4
.L_9:
        /*003c*/ 	.byte	0x04, 0x12
        /*003e*/ 	.short	(.L_11 - .L_10)
	.align		4
.L_10:
        /*0040*/ 	.word	index@(_Z25cuda_neural_network_errorPfS_S_S_S_)
        /*0044*/ 	.word	0x00000000


	//----- nvinfo : EIATTR_MIN_STACK_SIZE
	.align		4
.L_11:
        /*0048*/ 	.byte	0x04, 0x12
        /*004a*/ 	.short	(.L_13 - .L_12)
	.align		4
.L_12:
        /*004c*/ 	.word	index@(_Z19cuda_neural_networkPfS_S_)
        /*0050*/ 	.word	0x00000000
.L_13:


//--------------------- .nv.compat                --------------------------
	.section	.nv.compat,"",@"SHT_CUDA_COMPAT_INFO"
	.align	4
        /*0000*/ 	.byte	0x02, 0x09, 0x00, 0x00, 0x02, 0x02, 0x01, 0x00, 0x02, 0x05, 0x05, 0x00, 0x03, 0x07, 0x01, 0x01
        /*0010*/ 	.byte	0x02, 0x03, 0x00, 0x00, 0x02, 0x06, 0x01, 0x00, 0x04, 0x0b, 0x08, 0x00, 0x09, 0x00, 0x00, 0x00
        /*0020*/ 	.byte	0x00, 0x00, 0x00, 0x00


//--------------------- .nv.info._Z25cuda_neural_network_errorPfS_S_S_S_ --------------------------
	.section	.nv.info._Z25cuda_neural_network_errorPfS_S_S_S_,"",@"SHT_CUDA_INFO"
	.sectionflags	@""
	.align	4


	//----- nvinfo : EIATTR_CUDA_API_VERSION
	.align		4
        /*0000*/ 	.byte	0x04, 0x37
        /*0002*/ 	.short	(.L_15 - .L_14)
.L_14:
        /*0004*/ 	.word	0x00000082


	//----- nvinfo : EIATTR_KPARAM_INFO
	.align		4
.L_15:
        /*0008*/ 	.byte	0x04, 0x17
        /*000a*/ 	.short	(.L_17 - .L_16)
.L_16:
        /*000c*/ 	.word	0x00000000
        /*0010*/ 	.short	0x0004
        /*0012*/ 	.short	0x0020
        /*0014*/ 	.byte	0x00, 0xf5, 0x21, 0x00


	//----- nvinfo : EIATTR_KPARAM_INFO
	.align		4
.L_17:
        /*0018*/ 	.byte	0x04, 0x17
        /*001a*/ 	.short	(.L_19 - .L_18)
.L_18:
        /*001c*/ 	.word	0x00000000
        /*0020*/ 	.short	0x0003
        /*0022*/ 	.short	0x0018
        /*0024*/ 	.byte	0x00, 0xf5, 0x21, 0x00


	//----- nvinfo : EIATTR_KPARAM_INFO
	.align		4
.L_19:
        /*0028*/ 	.byte	0x04, 0x17
        /*002a*/ 	.short	(.L_21 - .L_20)
.L_20:
        /*002c*/ 	.word	0x00000000
        /*0030*/ 	.short	0x0002
        /*0032*/ 	.short	0x0010
        /*0034*/ 	.byte	0x00, 0xf5, 0x21, 0x00


	//----- nvinfo : EIATTR_KPARAM_INFO
	.align		4
.L_21:
        /*0038*/ 	.byte	0x04, 0x17
        /*003a*/ 	.short	(.L_23 - .L_22)
.L_22:
        /*003c*/ 	.word	0x00000000
        /*0040*/ 	.short	0x0001
        /*0042*/ 	.short	0x0008
        /*0044*/ 	.byte	0x00, 0xf5, 0x21, 0x00


	//----- nvinfo : EIATTR_KPARAM_INFO
	.align		4
.L_23:
        /*0048*/ 	.byte	0x04, 0x17
        /*004a*/ 	.short	(.L_25 - .L_24)
.L_24:
        /*004c*/ 	.word	0x00000000
        /*0050*/ 	.short	0x0000
        /*0052*/ 	.short	0x0000
        /*0054*/ 	.byte	0x00, 0xf5, 0x21, 0x00


	//----- nvinfo : EIATTR_SPARSE_MMA_MASK
	.align		4
.L_25:
        /*0058*/ 	.byte	0x03, 0x50
        /*005a*/ 	.short	0x0000


	//----- nvinfo : EIATTR_MAXREG_COUNT
	.align		4
        /*005c*/ 	.byte	0x03, 0x1b
        /*005e*/ 	.short	0x00ff


	//----- nvinfo : EIATTR_NUM_BARRIERS
	.align		4
        /*0060*/ 	.byte	0x02, 0x4c
        /*0062*/ 	.byte	0x01
	.zero		1


	//----- nvinfo : EIATTR_MERCURY_ISA_VERSION
	.align		4
        /*0064*/ 	.byte	0x03, 0x5f
        /*0066*/ 	.short	0x0101


	//----- nvinfo : EIATTR_VRC_CTA_INIT_COUNT
	.align		4
        /*0068*/ 	.byte	0x02, 0x4a
	.zero		1
	.zero		1


	//----- nvinfo : EIATTR_EXIT_INSTR_OFFSETS
	.align		4
        /*006c*/ 	.byte	0x04, 0x1c
        /*006e*/ 	.short	(.L_27 - .L_26)


	//   ....[0]....
.L_26:
        /*0070*/ 	.word	0x00000490


	//   ....[1]....
        /*0074*/ 	.word	0x000004e0


	//----- nvinfo : EIATTR_CRS_STACK_SIZE
	.align		4
.L_27:
        /*0078*/ 	.byte	0x04, 0x1e
        /*007a*/ 	.short	(.L_29 - .L_28)
.L_28:
        /*007c*/ 	.word	0x00000000


	//----- nvinfo : EIATTR_CBANK_PARAM_SIZE
	.align		4
.L_29:
        /*0080*/ 	.byte	0x03, 0x19
        /*0082*/ 	.short	0x0028


	//----- nvinfo : EIATTR_PARAM_CBANK
	.align		4
        /*0084*/ 	.byte	0x04, 0x0a
        /*0086*/ 	.short	(.L_31 - .L_30)
	.align		4
.L_30:
        /*0088*/ 	.word	index@(.nv.constant0._Z25cuda_neural_network_errorPfS_S_S_S_)
        /*008c*/ 	.short	0x0380
        /*008e*/ 	.short	0x0028


	//----- nvinfo : EIATTR_SW_WAR
	.align		4
.L_31:
        /*0090*/ 	.byte	0x04, 0x36
        /*0092*/ 	.short	(.L_33 - .L_32)
.L_32:
        /*0094*/ 	.word	0x00000008
.L_33:


//--------------------- .nv.info._Z19cuda_neural_networkPfS_S_ --------------------------
	.section	.nv.info._Z19cuda_neural_networkPfS_S_,"",@"SHT_CUDA_INFO"
	.sectionflags	@""
	.align	4


	//----- nvinfo : EIATTR_CUDA_API_VERSION
	.align		4
        /*0000*/ 	.byte	0x04, 0x37
        /*0002*/ 	.short	(.L_35 - .L_34)
.L_34:
        /*0004*/ 	.word	0x00000082


	//----- nvinfo : EIATTR_KPARAM_INFO
	.align		4
.L_35:
        /*0008*/ 	.byte	0x04, 0x17
        /*000a*/ 	.short	(.L_37 - .L_36)
.L_36:
        /*000c*/ 	.word	0x00000000
        /*0010*/ 	.short	0x0002
        /*0012*/ 	.short	0x0010
        /*0014*/ 	.byte	0x00, 0xf5, 0x21, 0x00


	//----- nvinfo : EIATTR_KPARAM_INFO
	.align		4
.L_37:
        /*0018*/ 	.byte	0x04, 0x17
        /*001a*/ 	.short	(.L_39 - .L_38)
.L_38:
        /*001c*/ 	.word	0x00000000
        /*0020*/ 	.short	0x0001
        /*0022*/ 	.short	0x0008
        /*0024*/ 	.byte	0x00, 0xf5, 0x21, 0x00


	//----- nvinfo : EIATTR_KPARAM_INFO
	.align		4
.L_39:
        /*0028*/ 	.byte	0x04, 0x17
        /*002a*/ 	.short	(.L_41 - .L_40)
.L_40:
        /*002c*/ 	.word	0x00000000
        /*0030*/ 	.short	0x0000
        /*0032*/ 	.short	0x0000
        /*0034*/ 	.byte	0x00, 0xf5, 0x21, 0x00


	//----- nvinfo : EIATTR_SPARSE_MMA_MASK
	.align		4
.L_41:
        /*0038*/ 	.byte	0x03, 0x50
        /*003a*/ 	.short	0x0000


	//----- nvinfo : EIATTR_MAXREG_COUNT
	.align		4
        /*003c*/ 	.byte	0x03, 0x1b
        /*003e*/ 	.short	0x00ff


	//----- nvinfo : EIATTR_NUM_BARRIERS
	.align		4
        /*0040*/ 	.byte	0x02, 0x4c
        /*0042*/ 	.byte	0x01
	.zero		1


	//----- nvinfo : EIATTR_MERCURY_ISA_VERSION
	.align		4
        /*0044*/ 	.byte	0x03, 0x5f
        /*0046*/ 	.short	0x0101


	//----- nvinfo : EIATTR_VRC_CTA_INIT_COUNT
	.align		4
        /*0048*/ 	.byte	0x02, 0x4a
	.zero		1
	.zero		1


	//----- nvinfo : EIATTR_EXIT_INSTR_OFFSETS
	.align		4
        /*004c*/ 	.byte	0x04, 0x1c
        /*004e*/ 	.short	(.L_43 - .L_42)


	//   ....[0]....
.L_42:
        /*0050*/ 	.word	0x000002a0


	//   ....[1]....
        /*0054*/ 	.word	0x00000460


	//----- nvinfo : EIATTR_CRS_STACK_SIZE
	.align		4
.L_43:
        /*0058*/ 	.byte	0x04, 0x1e
        /*005a*/ 	.short	(.L_45 - .L_44)
.L_44:
        /*005c*/ 	.word	0x00000000


	//----- nvinfo : EIATTR_CBANK_PARAM_SIZE
	.align		4
.L_45:
        /*0060*/ 	.byte	0x03, 0x19
        /*0062*/ 	.short	0x0018


	//----- nvinfo : EIATTR_PARAM_CBANK
	.align		4
        /*0064*/ 	.byte	0x04, 0x0a
        /*0066*/ 	.short	(.L_47 - .L_46)
	.align		4
.L_46:
        /*0068*/ 	.word	index@(.nv.constant0._Z19cuda_neural_networkPfS_S_)
        /*006c*/ 	.short	0x0380
        /*006e*/ 	.short	0x0018


	//----- nvinfo : EIATTR_SW_WAR
	.align		4
.L_47:
        /*0070*/ 	.byte	0x04, 0x36
        /*0072*/ 	.short	(.L_49 - .L_48)
.L_48:
        /*0074*/ 	.word	0x00000008
.L_49:


//--------------------- .nv.callgraph             --------------------------
	.section	.nv.callgraph,"",@"SHT_CUDA_CALLGRAPH"
	.align	4
	.sectionentsize	8
	.align		4
        /*0000*/ 	.word	0x00000000
	.align		4
        /*0004*/ 	.word	0xffffffff
	.align		4
        /*0008*/ 	.word	0x00000000
	.align		4
        /*000c*/ 	.word	0xfffffffe
	.align		4
        /*0010*/ 	.word	0x00000000
	.align		4
        /*0014*/ 	.word	0xfffffffd
	.align		4
        /*0018*/ 	.word	0x00000000
	.align		4
        /*001c*/ 	.word	0xfffffffc


//--------------------- .text._Z25cuda_neural_network_errorPfS_S_S_S_ --------------------------
	.section	.text._Z25cuda_neural_network_errorPfS_S_S_S_,"ax",@progbits
	.align	128
        .global         _Z25cuda_neural_network_errorPfS_S_S_S_
        .type           _Z25cuda_neural_network_errorPfS_S_S_S_,@function
        .size           _Z25cuda_neural_network_errorPfS_S_S_S_,(.L_x_14 - _Z25cuda_neural_network_errorPfS_S_S_S_)
        .other          _Z25cuda_neural_network_errorPfS_S_S_S_,@"STO_CUDA_ENTRY STV_DEFAULT"
_Z25cuda_neural_network_errorPfS_S_S_S_:
.text._Z25cuda_neural_network_errorPfS_S_S_S_:
[----:B------:R-:W-:Y:S01]  /*0000*/  LDC R1, c[0x0][0x37c] ;  /* 0x0000df00ff017b82 */ /* 0x000fe20000000800 */
[----:B------:R-:W0:Y:S01]  /*0010*/  LDCU.64 UR4, c[0x0][0x3a0] ;  /* 0x00007400ff0477ac */ /* 0x000e220008000a00 */
[----:B------:R-:W1:Y:S06]  /*0020*/  S2R R0, SR_TID.X ;  /* 0x0000000000007919 */ /* 0x000e6c0000002100 */
[----:B------:R-:W1:Y:S01]  /*0030*/  LDC.64 R4, c[0x0][0x388] ;  /* 0x0000e200ff047b82 */ /* 0x000e620000000a00 */
[----:B------:R-:W2:Y:S01]  /*0040*/  LDCU UR8, c[0x0][0x370] ;  /* 0x00006e00ff0877ac */ /* 0x000ea20008000800 */
[----:B------:R-:W3:Y:S01]  /*0050*/  S2R R6, SR_CTAID.X ;  /* 0x0000000000067919 */ /* 0x000ee20000002500 */
[----:B------:R-:W4:Y:S05]  /*0060*/  LDCU.64 UR6, c[0x0][0x358] ;  /* 0x00006b00ff0677ac */ /* 0x000f2a0008000a00 */
[----:B------:R-:W3:Y:S01]  /*0070*/  LDC.64 R2, c[0x0][0x390] ;  /* 0x0000e400ff027b82 */ /* 0x000ee20000000a00 */
[----:B0-----:R-:W-:-:S07]  /*0080*/  ISETP.NE.U32.AND P0, PT, RZ, UR4, PT ;  /* 0x00000004ff007c0c */ /* 0x001fce000bf05070 */
[----:B------:R-:W0:Y:S01]  /*0090*/  LDC.64 R10, c[0x0][0x380] ;  /* 0x0000e000ff0a7b82 */ /* 0x000e220000000a00 */
[----:B------:R-:W-:Y:S01]  /*00a0*/  ISETP.NE.AND.EX P0, PT, RZ, UR5, PT, P0 ;  /* 0x00000005ff007c0c */ /* 0x000fe2000bf05300 */
[----:B-1----:R-:W-:-:S12]  /*00b0*/  IMAD.WIDE.U32 R4, R0, 0x4, R4 ;  /* 0x0000000400047825 */ /* 0x002fd800078e0004 */
[----:B------:R-:W1:Y:S01]  /*00c0*/  @P0 LDC.64 R14, c[0x0][0x3a0] ;  /* 0x0000e800ff0e0b82 */ /* 0x000e620000000a00 */
[----:B--2---:R-:W-:Y:S01]  /*00d0*/  IMAD R17, R0, UR8, R0 ;  /* 0x0000000800117c24 */ /* 0x004fe2000f8e0200 */
[----:B----4-:R2:W4:Y:S04]  /*00e0*/  LDG.E R12, desc[UR6][R4.64] ;  /* 0x00000006040c7981 */ /* 0x010528000c1e1900 */
[----:B---3--:R-:W-:-:S05]  /*00f0*/  IADD3 R9, PT, PT, R17, R6, RZ ;  /* 0x0000000611097210 */ /* 0x008fca0007ffe0ff */
[----:B------:R-:W-:-:S05]  /*0100*/  IMAD.WIDE R8, R9, 0x4, R2 ;  /* 0x0000000409087825 */ /* 0x000fca00078e0202 */
[----:B------:R-:W3:Y:S01]  /*0110*/  LDG.E R13, desc[UR6][R8.64] ;  /* 0x00000006080d7981 */ /* 0x000ee2000c1e1900 */
[----:B-1----:R-:W-:-:S06]  /*0120*/  @P0 IMAD.WIDE.U32 R14, R0, 0x4, R14 ;  /* 0x00000004000e0825 */ /* 0x002fcc00078e000e */
[----:B------:R-:W3:Y:S01]  /*0130*/  @P0 LDG.E R15, desc[UR6][R14.64] ;  /* 0x000000060e0f0981 */ /* 0x000ee2000c1e1900 */
[----:B------:R-:W1:Y:S01]  /*0140*/  S2UR UR5, SR_CgaCtaId ;  /* 0x00000000000579c3 */ /* 0x000e620000008800 */
[----:B------:R-:W-:Y:S01]  /*0150*/  UMOV UR4, 0x400 ;  /* 0x0000040000047882 */ /* 0x000fe20000000000 */
[----:B------:R-:W-:Y:S02]  /*0160*/  ISETP.NE.AND P2, PT, R6, RZ, PT ;  /* 0x000000ff0600720c */ /* 0x000fe40003f45270 */
[----:B------:R-:W-:Y:S02]  /*0170*/  ISETP.NE.AND P1, PT, R0, RZ, PT ;  /* 0x000000ff0000720c */ /* 0x000fe40003f25270 */
[----:B------:R-:W-:Y:S01]  /*0180*/  IADD3 R17, PT, PT, R17, UR8, RZ ;  /* 0x0000000811117c10 */ /* 0x000fe2000fffe0ff */
[----:B------:R-:W0:Y:S04]  /*0190*/  LDCU UR9, c[0x0][0x360] ;  /* 0x00006c00ff0977ac */ /* 0x000e280008000800 */
[----:B------:R-:W-:-:S05]  /*01a0*/  IMAD.WIDE.U32 R2, R17, 0x4, R2 ;  /* 0x0000000411027825 */ /* 0x000fca00078e0002 */
[----:B------:R0:W5:Y:S01]  /*01b0*/  @!P2 LDG.E R7, desc[UR6][R2.64] ;  /* 0x000000060207a981 */ /* 0x000162000c1e1900 */
[----:B-1----:R-:W-:Y:S01]  /*01c0*/  ULEA UR4, UR5, UR4, 0x18 ;  /* 0x0000000405047291 */ /* 0x002fe2000f8ec0ff */
[----:B--2---:R-:W1:Y:S01]  /*01d0*/  @!P1 LDC.64 R4, c[0x0][0x398] ;  /* 0x0000e600ff049b82 */ /* 0x004e620000000a00 */
[----:B0-----:R-:W-:Y:S01]  /*01e0*/  UISETP.GE.U32.AND UP0, UPT, UR9, 0x2, UPT ;  /* 0x000000020900788c */ /* 0x001fe2000bf06070 */
[----:B------:R-:W-:-:S04]  /*01f0*/  IMAD.WIDE.U32 R10, R6, 0x4, R10 ;  /* 0x00000004060a7825 */ /* 0x000fc800078e000a */
[----:B----4-:R-:W-:-:S04]  /*0200*/  @P0 FADD R19, -R12, 1 ;  /* 0x3f8000000c130421 */ /* 0x010fc80000000100 */
[C---:B------:R-:W-:Y:S01]  /*0210*/  @P0 FMUL R19, R12.reuse, R19 ;  /* 0x000000130c130220 */ /* 0x040fe20000400000 */
[----:B---3--:R-:W-:-:S04]  /*0220*/  @P0 FADD R14, -R12, R15 ;  /* 0x0000000f0c0e0221 */ /* 0x008fc80000000100 */
[----:B------:R-:W-:Y:S01]  /*0230*/  @P0 FMUL R12, R19, R14 ;  /* 0x0000000e130c0220 */ /* 0x000fe20000400000 */
[----:B------:R-:W-:-:S03]  /*0240*/  LEA R15, R0, UR4, 0x2 ;  /* 0x00000004000f7c11 */ /* 0x000fc6000f8e10ff */
[----:B------:R-:W-:-:S05]  /*0250*/  FMUL R14, R13, R12 ;  /* 0x0000000c0d0e7220 */ /* 0x000fca0000400000 */
[----:B------:R0:W-:Y:S01]  /*0260*/  STS [R15], R14 ;  /* 0x0000000e0f007388 */ /* 0x0001e20000000800 */
[----:B------:R-:W-:Y:S06]  /*0270*/  BAR.SYNC.DEFER_BLOCKING 0x0 ;  /* 0x0000000000007b1d */ /* 0x000fec0000010000 */
[----:B-1----:R-:W-:Y:S05]  /*0280*/  BRA.U !UP0, `(.L_x_0) ;  /* 0x00000001083c7547 */ /* 0x002fea000b800000 */
[----:B------:R-:W-:Y:S01]  /*0290*/  HFMA2 R16, -RZ, RZ, 0, 5.9604644775390625e-08 ;  /* 0x00000001ff107431 */ /* 0x000fe200000001ff */
[----:B------:R-:W-:Y:S06]  /*02a0*/  BSSY B0, `(.L_x_0) ;  /* 0x000000d000007945 */ /* 0x000fec0003800000 */
.L_x_1:
[----:B------:R-:W-:-:S04]  /*02b0*/  IADD3 R17, PT, PT, R0, R16, RZ ;  /* 0x0000001000117210 */ /* 0x000fc80007ffe0ff */
[----:B------:R-:W-:-:S13]  /*02c0*/  ISETP.GE.U32.AND P0, PT, R17, UR9, PT ;  /* 0x0000000911007c0c */ /* 0x000fda000bf06070 */
[C---:B------:R-:W-:Y:S01]  /*02d0*/  @!P0 LEA R17, R16.reuse, R15, 0x2 ;  /* 0x0000000f10118211 */ /* 0x040fe200078e10ff */
[----:B------:R-:W-:Y:S05]  /*02e0*/  @!P0 WARPSYNC.ALL ;  /* 0x0000000000008948 */ /* 0x000fea0003800000 */
[----:B------:R-:W0:Y:S01]  /*02f0*/  @!P0 LDS R17, [R17] ;  /* 0x0000000011118984 */ /* 0x000e220000000800 */
[----:B------:R-:W-:Y:S01]  /*0300*/  SHF.L.U32 R16, R16, 0x1, RZ ;  /* 0x0000000110107819 */ /* 0x000fe200000006ff */
[----:B0-----:R-:W-:Y:S01]  /*0310*/  @!P0 FADD R14, R14, R17 ;  /* 0x000000110e0e8221 */ /* 0x001fe20000000000 */
[----:B------:R-:W-:Y:S06]  /*0320*/  @!P0 BAR.SYNC.DEFER_BLOCKING 0x0 ;  /* 0x0000000000008b1d */ /* 0x000fec0000010000 */
[----:B------:R1:W-:Y:S02]  /*0330*/  @!P0 STS [R15], R14 ;  /* 0x0000000e0f008388 */ /* 0x0003e40000000800 */
[----:B------:R-:W-:Y:S01]  /*0340*/  @!P0 BAR.SYNC.DEFER_BLOCKING 0x0 ;  /* 0x0000000000008b1d */ /* 0x000fe20000010000 */
[----:B------:R-:W-:-:S13]  /*0350*/  ISETP.GE.U32.AND P0, PT, R16, UR9, PT ;  /* 0x0000000910007c0c */ /* 0x000fda000bf06070 */
[----:B-1----:R-:W-:Y:S05]  /*0360*/  @!P0 BRA `(.L_x_1) ;  /* 0xfffffffc00d08947 */ /* 0x002fea000383ffff */
[----:B------:R-:W-:Y:S05]  /*0370*/  BSYNC B0 ;  /* 0x0000000000007941 */ /* 0x000fea0003800000 */
.L_x_0:
[----:B------:R-:W2:Y:S04]  /*0380*/  @!P1 LDG.E R5, desc[UR6][R4.64] ;  /* 0x0000000604059981 */ /* 0x000ea8000c1e1900 */
[----:B------:R-:W3:Y:S01]  /*0390*/  @!P1 LDG.E R0, desc[UR6][R10.64] ;  /* 0x000000060a009981 */ /* 0x000ee2000c1e1900 */
[----:B0-----:R-:W-:Y:S01]  /*03a0*/  MOV R15, 0x400 ;  /* 0x00000400000f7802 */ /* 0x001fe20000000f00 */
[----:B------:R-:W-:Y:S05]  /*03b0*/  WARPSYNC.ALL ;  /* 0x0000000000007948 */ /* 0x000fea0003800000 */
[----:B------:R-:W0:Y:S01]  /*03c0*/  S2R R16, SR_CgaCtaId ;  /* 0x0000000000107919 */ /* 0x000e220000008800 */
[----:B------:R-:W-:-:S02]  /*03d0*/  ISETP.NE.AND P0, PT, R6, RZ, PT ;  /* 0x000000ff0600720c */ /* 0x000fc40003f05270 */
[----:B0-----:R-:W-:-:S05]  /*03e0*/  LEA R18, R16, R15, 0x18 ;  /* 0x0000000f10127211 */ /* 0x001fca00078ec0ff */
[----:B--2---:R-:W-:Y:S01]  /*03f0*/  @!P1 STS [R18+0x8], R5 ;  /* 0x0000080512009388 */ /* 0x004fe20000000800 */
[----:B---3--:R-:W-:-:S05]  /*0400*/  @!P1 FMUL R15, R0, R5 ;  /* 0x00000005000f9220 */ /* 0x008fca0000400000 */
[----:B------:R-:W-:Y:S01]  /*0410*/  @!P1 STS [R18+0x4], R15 ;  /* 0x0000040f12009388 */ /* 0x000fe20000000800 */
[----:B------:R-:W-:Y:S06]  /*0420*/  BAR.SYNC.DEFER_BLOCKING 0x0 ;  /* 0x0000000000007b1d */ /* 0x000fec0000010000 */
[----:B------:R-:W0:Y:S04]  /*0430*/  LDS R16, [R18+0x4] ;  /* 0x0000040012107984 */ /* 0x000e280000000800 */
[----:B------:R-:W1:Y:S01]  /*0440*/  LDS R4, [R18+0x8] ;  /* 0x0000080012047984 */ /* 0x000e620000000800 */
[----:B0-----:R-:W-:Y:S01]  /*0450*/  FFMA R13, R16, R12, R13 ;  /* 0x0000000c100d7223 */ /* 0x001fe2000000000d */
[----:B-1---5:R-:W-:-:S04]  /*0460*/  @!P0 FFMA R7, R12, R4, R7 ;  /* 0x000000040c078223 */ /* 0x022fc80000000007 */
[----:B------:R0:W-:Y:S04]  /*0470*/  STG.E desc[UR6][R8.64], R13 ;  /* 0x0000000d08007986 */ /* 0x0001e8000c101906 */
[----:B------:R0:W-:Y:S01]  /*0480*/  @!P0 STG.E desc[UR6][R2.64], R7 ;  /* 0x0000000702008986 */ /* 0x0001e2000c101906 */
[----:B------:R-:W-:Y:S05]  /*0490*/  @P1 EXIT ;  /* 0x000000000000194d */ /* 0x000fea0003800000 */
[----:B0-----:R-:W-:-:S04]  /*04a0*/  FADD R3, -R0, 1 ;  /* 0x3f80000000037421 */ /* 0x001fc80000000100 */
[----:B------:R-:W-:-:S04]  /*04b0*/  FMUL R3, R0, R3 ;  /* 0x0000000300037220 */ /* 0x000fc80000400000 */
[----:B------:R-:W-:-:S05]  /*04c0*/  FMUL R3, R3, R14 ;  /* 0x0000000e03037220 */ /* 0x000fca0000400000 */
[----:B------:R-:W-:Y:S01]  /*04d0*/  STG.E desc[UR6][R10.64], R3 ;  /* 0x000000030a007986 */ /* 0x000fe2000c101906 */
[----:B------:R-:W-:Y:S05]  /*04e0*/  EXIT ;  /* 0x000000000000794d */ /* 0x000fea0003800000 */
.L_x_2:
[----:B------:R-:W-:-:S00]  /*04f0*/  BRA `(.L_x_2) ;  /* 0xfffffffc00fc7947 */ /* 0x000fc0000383ffff */
[----:B------:R-:W-:-:S00]  /*0500*/  NOP ;  /* 0x0000000000007918 */ /* 0x000fc00000000000 */
[----:B------:R-:W-:-:S00]  /*0510*/  NOP ;  /* 0x0000000000007918 */ /* 0x000fc00000000000 */
[----:B------:R-:W-:-:S00]  /*0520*/  NOP ;  /* 0x0000000000007918 */ /* 0x000fc00000000000 */
[----:B------:R-:W-:-:S00]  /*0530*/  NOP ;  /* 0x0000000000007918 */ /* 0x000fc00000000000 */
[----:B------:R-:W-:-:S00]  /*0540*/  NOP ;  /* 0x0000000000007918 */ /* 0x000fc00000000000 */
[----:B------:R-:W-:-:S00]  /*0550*/  NOP ;  /* 0x0000000000007918 */ /* 0x000fc00000000000 */
[----:B------:R-:W-:-:S00]  /*0560*/  NOP ;  /* 0x0000000000007918 */ /* 0x000fc00000000000 */
[----:B------:R-:W-:-:S00]  /*0570*/  NOP ;  /* 0x0000000000007918 */ /* 0x000fc00000000000 */
.L_x_14:


//--------------------- .text._Z19cuda_neural_networkPfS_S_ --------------------------
	.section	.text._Z19cuda_neural_networkPfS_S_,"ax",@progbits
	.align	128
        .global         _Z19cuda_neural_networkPfS_S_
        .type           _Z19cuda_neural_networkPfS_S_,@function
        .size           _Z19cuda_neural_networkPfS_S_,(.L_x_13 - _Z19cuda_neural_networkPfS_S_)
        .other          _Z19cuda_neural_networkPfS_S_,@"STO_CUDA_ENTRY STV_DEFAULT"
_Z19cuda_neural_networkPfS_S_:
.text._Z19cuda_neural_networkPfS_S_:
[----:B------:R-:W-:Y:S01]  /*0000*/  LDC R1, c[0x0][0x37c] ;  /* 0x0000df00ff017b82 */ /* 0x000fe20000000800 */
[----:B------:R-:W0:Y:S01]  /*0010*/  S2R R3, SR_CTAID.X ;  /* 0x0000000000037919 */ /* 0x000e220000002500 */
[----:B------:R-:W0:Y:S06]  /*0020*/  LDCU UR8, c[0x0][0x360] ;  /* 0x00006c00ff0877ac */ /* 0x000e2c0008000800 */
[----:B------:R-:W1:Y:S01]  /*0030*/  LDC.64 R8, c[0x0][0x380] ;  /* 0x0000e000ff087b82 */ /* 0x000e620000000a00 */
[----:B------:R-:W2:Y:S01]  /*0040*/  S2R R13, SR_TID.X ;  /* 0x00000000000d7919 */ /* 0x000ea20000002100 */
[----:B------:R-:W3:Y:S06]  /*0050*/  LDCU.64 UR6, c[0x0][0x358] ;  /* 0x00006b00ff0677ac */ /* 0x000eec0008000a00 */
[----:B------:R-:W4:Y:S01]  /*0060*/  LDC.64 R6, c[0x0][0x390] ;  /* 0x0000e400ff067b82 */ /* 0x000f220000000a00 */
[----:B0-----:R-:W-:-:S04]  /*0070*/  IMAD R0, R3, UR8, R3 ;  /* 0x0000000803007c24 */ /* 0x001fc8000f8e0203 */
[----:B--2---:R-:W-:Y:S02]  /*0080*/  IMAD.IADD R5, R0, 0x1, R13 ;  /* 0x0000000100057824 */ /* 0x004fe400078e020d */
[----:B-1----:R-:W-:-:S04]  /*0090*/  IMAD.WIDE.U32 R8, R13, 0x4, R8 ;  /* 0x000000040d087825 */ /* 0x002fc800078e0008 */
[----:B----4-:R-:W-:Y:S02]  /*00a0*/  IMAD.WIDE.U32 R4, R5, 0x4, R6 ;  /* 0x0000000405047825 */ /* 0x010fe400078e0006 */
[----:B---3--:R-:W2:Y:S04]  /*00b0*/  LDG.E R9, desc[UR6][R8.64] ;  /* 0x0000000608097981 */ /* 0x008ea8000c1e1900 */
[----:B------:R-:W2:Y:S01]  /*00c0*/  LDG.E R4, desc[UR6][R4.64] ;  /* 0x0000000604047981 */ /* 0x000ea2000c1e1900 */
[----:B------:R-:W0:Y:S01]  /*00d0*/  S2UR UR5, SR_CgaCtaId ;  /* 0x00000000000579c3 */ /* 0x000e220000008800 */
[----:B------:R-:W-:Y:S01]  /*00e0*/  ISETP.NE.AND P0, PT, R13, RZ, PT ;  /* 0x000000ff0d00720c */ /* 0x000fe20003f05270 */
[----:B------:R-:W-:-:S12]  /*00f0*/  UMOV UR4, 0x400 ;  /* 0x0000040000047882 */ /* 0x000fd80000000000 */
[----:B------:R-:W-:-:S04]  /*0100*/  @!P0 VIADD R11, R0, UR8 ;  /* 0x00000008000b8c36 */ /* 0x000fc80008000000 */
[----:B------:R-:W-:-:S05]  /*0110*/  @!P0 IMAD.WIDE.U32 R6, R11, 0x4, R6 ;  /* 0x000000040b068825 */ /* 0x000fca00078e0006 */
[----:B------:R1:W5:Y:S01]  /*0120*/  @!P0 LDG.E R2, desc[UR6][R6.64] ;  /* 0x0000000606028981 */ /* 0x000362000c1e1900 */
[----:B0-----:R-:W-:Y:S01]  /*0130*/  ULEA UR4, UR5, UR4, 0x18 ;  /* 0x0000000405047291 */ /* 0x001fe2000f8ec0ff */
[----:B------:R-:W-:Y:S01]  /*0140*/  ISETP.NE.AND P1, PT, R13, RZ, PT ;  /* 0x000000ff0d00720c */ /* 0x000fe20003f25270 */
[----:B------:R-:W-:-:S04]  /*0150*/  UISETP.GE.U32.AND UP0, UPT, UR8, 0x2, UPT ;  /* 0x000000020800788c */ /* 0x000fc8000bf06070 */
[----:B------:R-:W-:Y:S01]  /*0160*/  LEA R0, R13, UR4, 0x2 ;  /* 0x000000040d007c11 */ /* 0x000fe2000f8e10ff */
[----:B--2---:R-:W-:-:S05]  /*0170*/  FMUL R11, R4, R9 ;  /* 0x00000009040b7220 */ /* 0x004fca0000400000 */
[----:B------:R1:W-:Y:S01]  /*0180*/  STS [R0], R11 ;  /* 0x0000000b00007388 */ /* 0x0003e20000000800 */
[----:B------:R-:W-:Y:S06]  /*0190*/  BAR.SYNC.DEFER_BLOCKING 0x0 ;  /* 0x0000000000007b1d */ /* 0x000fec0000010000 */
[----:B------:R-:W-:Y:S05]  /*01a0*/  BRA.U !UP0, `(.L_x_3) ;  /* 0x00000001083c7547 */ /* 0x000fea000b800000 */
[----:B------:R-:W-:Y:S01]  /*01b0*/  HFMA2 R5, -RZ, RZ, 0, 5.9604644775390625e-08 ;  /* 0x00000001ff057431 */ /* 0x000fe200000001ff */
[----:B------:R-:W-:Y:S06]  /*01c0*/  BSSY B0, `(.L_x_3) ;  /* 0x000000d000007945 */ /* 0x000fec0003800000 */
.L_x_4:
[----:B------:R-:W-:-:S05]  /*01d0*/  IMAD.IADD R4, R13, 0x1, R5 ;  /* 0x000000010d047824 */ /* 0x000fca00078e0205 */
[----:B------:R-:W-:-:S13]  /*01e0*/  ISETP.GE.U32.AND P0, PT, R4, UR8, PT ;  /* 0x0000000804007c0c */ /* 0x000fda000bf06070 */
[C---:B------:R-:W-:Y:S01]  /*01f0*/  @!P0 IMAD R4, R5.reuse, 0x4, R0 ;  /* 0x0000000405048824 */ /* 0x040fe200078e0200 */
[----:B------:R-:W-:Y:S05]  /*0200*/  @!P0 WARPSYNC.ALL ;  /* 0x0000000000008948 */ /* 0x000fea0003800000 */
[----:B------:R-:W1:Y:S01]  /*0210*/  @!P0 LDS R4, [R4] ;  /* 0x0000000004048984 */ /* 0x000e620000000800 */
[----:B------:R-:W-:Y:S01]  /*0220*/  SHF.L.U32 R5, R5, 0x1, RZ ;  /* 0x0000000105057819 */ /* 0x000fe200000006ff */
[----:B-1----:R-:W-:Y:S01]  /*0230*/  @!P0 FADD R11, R11, R4 ;  /* 0x000000040b0b8221 */ /* 0x002fe20000000000 */
[----:B------:R-:W-:Y:S06]  /*0240*/  @!P0 BAR.SYNC.DEFER_BLOCKING 0x0 ;  /* 0x0000000000008b1d */ /* 0x000fec0000010000 */
[----:B------:R0:W-:Y:S02]  /*0250*/  @!P0 STS [R0], R11 ;  /* 0x0000000b00008388 */ /* 0x0001e40000000800 */
[----:B------:R-:W-:Y:S01]  /*0260*/  @!P0 BAR.SYNC.DEFER_BLOCKING 0x0 ;  /* 0x0000000000008b1d */ /* 0x000fe20000010000 */
[----:B------:R-:W-:-:S13]  /*0270*/  ISETP.GE.U32.AND P0, PT, R5, UR8, PT ;  /* 0x0000000805007c0c */ /* 0x000fda000bf06070 */
[----:B0-----:R-:W-:Y:S05]  /*0280*/  @!P0 BRA `(.L_x_4) ;  /* 0xfffffffc00d08947 */ /* 0x001fea000383ffff */
[----:B------:R-:W-:Y:S05]  /*0290*/  BSYNC B0 ;  /* 0x0000000000007941 */ /* 0x000fea0003800000 */
.L_x_3:
[----:B------:R-:W-:Y:S05]  /*02a0*/  @P1 EXIT ;  /* 0x000000000000194d */ /* 0x000fea0003800000 */
[----:B------:R-:W-:Y:S02]  /*02b0*/  IMAD.MOV.U32 R5, RZ, RZ, 0x3bbb989d ;  /* 0x3bbb989dff057424 */ /* 0x000fe400078e00ff */
[----:B-----5:R-:W-:Y:S01]  /*02c0*/  FADD R2, R2, R11 ;  /* 0x0000000b02027221 */ /* 0x020fe20000000000 */
[----:B-1----:R-:W-:Y:S01]  /*02d0*/  MOV R7, 0x437c0000 ;  /* 0x437c000000077802 */ /* 0x002fe20000000f00 */
[----:B------:R-:W-:Y:S02]  /*02e0*/  BSSY.RECONVERGENT B0, `(.L_x_5) ;  /* 0x0000014000007945 */ /* 0x000fe40003800200 */
[----:B------:R-:W-:-:S04]  /*02f0*/  FFMA.SAT R0, R2, -R5, 0.5 ;  /* 0x3f00000002007423 */ /* 0x000fc80000002805 */
[----:B------:R-:W-:-:S04]  /*0300*/  FFMA.RM R0, R0, R7, 12582913 ;  /* 0x4b40000100007423 */ /* 0x000fc80000004007 */
[C---:B------:R-:W-:Y:S01]  /*0310*/  FADD R5, R0.reuse, -12583039 ;  /* 0xcb40007f00057421 */ /* 0x040fe20000000000 */
[----:B------:R-:W-:-:S03]  /*0320*/  IMAD.SHL.U32 R0, R0, 0x800000, RZ ;  /* 0x0080000000007824 */ /* 0x000fc600078e00ff */
[----:B------:R-:W-:-:S04]  /*0330*/  FFMA R5, R2, -1.4426950216293334961, -R5 ;  /* 0xbfb8aa3b02057823 */ /* 0x000fc80000000805 */
[----:B------:R-:W-:-:S06]  /*0340*/  FFMA R5, R2, -1.925963033500011079e-08, R5 ;  /* 0xb2a5706002057823 */ /* 0x000fcc0000000005 */
[----:B------:R-:W0:Y:S02]  /*0350*/  MUFU.EX2 R5, R5 ;  /* 0x0000000500057308 */ /* 0x000e240000000800 */
[----:B0-----:R-:W-:-:S05]  /*0360*/  FFMA R2, R0, R5, 1 ;  /* 0x3f80000000027423 */ /* 0x001fca0000000005 */
[----:B------:R-:W-:-:S04]  /*0370*/  IADD3 R0, PT, PT, R2, 0x1800000, RZ ;  /* 0x0180000002007810 */ /* 0x000fc80007ffe0ff */
[----:B------:R-:W-:-:S04]  /*0380*/  LOP3.LUT R0, R0, 0x7f800000, RZ, 0xc0, !PT ;  /* 0x7f80000000007812 */ /* 0x000fc800078ec0ff */
[----:B------:R-:W-:-:S13]  /*0390*/  ISETP.GT.U32.AND P0, PT, R0, 0x1ffffff, PT ;  /* 0x01ffffff0000780c */ /* 0x000fda0003f04070 */
[----:B------:R-:W-:Y:S05]  /*03a0*/  @P0 BRA `(.L_x_6) ;  /* 0x00000000000c0947 */ /* 0x000fea0003800000 */
[----:B------:R-:W-:-:S07]  /*03b0*/  MOV R4, 0x3d0 ;  /* 0x000003d000047802 */ /* 0x000fce0000000f00 */
[----:B------:R-:W-:Y:S05]  /*03c0*/  CALL.REL.NOINC `($__internal_0_$__cuda_sm20_rcp_rn_f32_slowpath) ;  /* 0x0000000000287944 */ /* 0x000fea0003c00000 */
[----:B------:R-:W-:Y:S05]  /*03d0*/  BRA `(.L_x_7) ;  /* 0x0000000000107947 */ /* 0x000fea0003800000 */
.L_x_6:
[----:B------:R-:W0:Y:S02]  /*03e0*/  MUFU.RCP R7, R2 ;  /* 0x0000000200077308 */ /* 0x000e240000001000 */
[----:B0-----:R-:W-:-:S04]  /*03f0*/  FFMA R0, R2, R7, -1 ;  /* 0xbf80000002007423 */ /* 0x001fc80000000007 */
[----:B------:R-:W-:-:S04]  /*0400*/  FADD.FTZ R0, -R0, -RZ ;  /* 0x800000ff00007221 */ /* 0x000fc80000010100 */
[----:B------:R-:W-:-:S07]  /*0410*/  FFMA R7, R7, R0, R7 ;  /* 0x0000000007077223 */ /* 0x000fce0000000007 */
.L_x_7:
[----:B------:R-:W-:Y:S05]  /*0420*/  BSYNC.RECONVERGENT B0 ;  /* 0x0000000000007941 */ /* 0x000fea0003800200 */
.L_x_5:
[----:B------:R-:W0:Y:S02]  /*0430*/  LDC.64 R4, c[0x0][0x388] ;  /* 0x0000e200ff047b82 */ /* 0x000e240000000a00 */
[----:B0-----:R-:W-:-:S05]  /*0440*/  IMAD.WIDE.U32 R2, R3, 0x4, R4 ;  /* 0x0000000403027825 */ /* 0x001fca00078e0004 */
[----:B------:R-:W-:Y:S01]  /*0450*/  STG.E desc[UR6][R2.64], R7 ;  /* 0x0000000702007986 */ /* 0x000fe2000c101906 */
[----:B------:R-:W-:Y:S05]  /*0460*/  EXIT ;  /* 0x000000000000794d */ /* 0x000fea0003800000 */
        .weak           $__internal_0_$__cuda_sm20_rcp_rn_f32_slowpath
        .type           $__internal_0_$__cuda_sm20_rcp_rn_f32_slowpath,@function
        .size           $__internal_0_$__cuda_sm20_rcp_rn_f32_slowpath,(.L_x_13 - $__internal_0_$__cuda_sm20_rcp_rn_f32_slowpath)
$__internal_0_$__cuda_sm20_rcp_rn_f32_slowpath:
[----:B------:R-:W-:Y:S01]  /*0470*/  IMAD.SHL.U32 R0, R2, 0x2, RZ ;  /* 0x0000000202007824 */ /* 0x000fe200078e00ff */
[----:B------:R-:W-:Y:S04]  /*0480*/  BSSY.RECONVERGENT B1, `(.L_x_8) ;  /* 0x0000031000017945 */ /* 0x000fe80003800200 */
[----:B------:R-:W-:Y:S02]  /*0490*/  SHF.R.U32.HI R9, RZ, 0x18, R0 ;  /* 0x00000018ff097819 */ /* 0x000fe40000011600 */
[----:B------:R-:W-:Y:S02]  /*04a0*/  MOV R0, R2 ;  /* 0x0000000200007202 */ /* 0x000fe40000000f00 */
[----:B------:R-:W-:-:S13]  /*04b0*/  ISETP.NE.U32.AND P0, PT, R9, RZ, PT ;  /* 0x000000ff0900720c */ /* 0x000fda0003f05070 */
[----:B------:R-:W-:Y:S05]  /*04c0*/  @P0 BRA `(.L_x_9) ;  /* 0x0000000000280947 */ /* 0x000fea0003800000 */
[----:B------:R-:W-:-:S05]  /*04d0*/  IMAD.SHL.U32 R2, R0, 0x2, RZ ;  /* 0x0000000200027824 */ /* 0x000fca00078e00ff */
[----:B------:R-:W-:-:S13]  /*04e0*/  ISETP.NE.AND P0, PT, R2, RZ, PT ;  /* 0x000000ff0200720c */ /* 0x000fda0003f05270 */
[----:B------:R-:W-:Y:S01]  /*04f0*/  @P0 FFMA R6, R0, 1.84467440737095516160e+19, RZ ;  /* 0x5f80000000060823 */ /* 0x000fe200000000ff */
[----:B------:R-:W-:Y:S08]  /*0500*/  @!P0 MUFU.RCP R5, R0 ;  /* 0x0000000000058308 */ /* 0x000ff00000001000 */
[----:B------:R-:W0:Y:S02]  /*0510*/  @P0 MUFU.RCP R7, R6 ;  /* 0x0000000600070308 */ /* 0x000e240000001000 */
[----:B0-----:R-:W-:-:S04]  /*0520*/  @P0 FFMA R2, R6, R7, -1 ;  /* 0xbf80000006020423 */ /* 0x001fc80000000007 */
[----:B------:R-:W-:-:S04]  /*0530*/  @P0 FADD.FTZ R2, -R2, -RZ ;  /* 0x800000ff02020221 */ /* 0x000fc80000010100 */
[----:B------:R-:W-:-:S04]  /*0540*/  @P0 FFMA R2, R7, R2, R7 ;  /* 0x0000000207020223 */ /* 0x000fc80000000007 */
[----:B------:R-:W-:Y:S01]  /*0550*/  @P0 FFMA R5, R2, 1.84467440737095516160e+19, RZ ;  /* 0x5f80000002050823 */ /* 0x000fe200000000ff */
[----:B------:R-:W-:Y:S06]  /*0560*/  BRA `(.L_x_10) ;  /* 0x0000000000887947 */ /* 0x000fec0003800000 */
.L_x_9:
[----:B------:R-:W-:-:S04]  /*0570*/  IADD3 R11, PT, PT, R9, -0xfd, RZ ;  /* 0xffffff03090b7810 */ /* 0x000fc80007ffe0ff */
[----:B------:R-:W-:-:S13]  /*0580*/  ISETP.GT.U32.AND P0, PT, R11, 0x1, PT ;  /* 0x000000010b00780c */ /* 0x000fda0003f04070 */
[----:B------:R-:W-:Y:S05]  /*0590*/  @P0 BRA `(.L_x_11) ;  /* 0x0000000000780947 */ /* 0x000fea0003800000 */
[----:B------:R-:W-:Y:S01]  /*05a0*/  LOP3.LUT R2, R0, 0x7fffff, RZ, 0xc0, !PT ;  /* 0x007fffff00027812 */ /* 0x000fe200078ec0ff */
[----:B------:R-:W-:-:S03]  /*05b0*/  IMAD.MOV.U32 R8, RZ, RZ, 0x3 ;  /* 0x00000003ff087424 */ /* 0x000fc600078e00ff */
[----:B------:R-:W-:Y:S02]  /*05c0*/  LOP3.LUT R2, R2, 0x3f800000, RZ, 0xfc, !PT ;  /* 0x3f80000002027812 */ /* 0x000fe400078efcff */
[----:B------:R-:W-:Y:S02]  /*05d0*/  SHF.L.U32 R8, R8, R11, RZ ;  /* 0x0000000b08087219 */ /* 0x000fe400000006ff */
[----:B------:R-:W0:Y:S02]  /*05e0*/  MUFU.RCP R5, R2 ;  /* 0x0000000200057308 */ /* 0x000e240000001000 */
[----:B0-----:R-:W-:-:S04]  /*05f0*/  FFMA R6, R2, R5, -1 ;  /* 0xbf80000002067423 */ /* 0x001fc80000000005 */
[----:B------:R-:W-:-:S04]  /*0600*/  FADD.FTZ R6, -R6, -RZ ;  /* 0x800000ff06067221 */ /* 0x000fc80000010100 */
[CCC-:B------:R-:W-:Y:S01]  /*0610*/  FFMA.RM R7, R5.reuse, R6.reuse, R5.reuse ;  /* 0x0000000605077223 */ /* 0x1c0fe20000004005 */
[----:B------:R-:W-:-:S04]  /*0620*/  FFMA.RP R6, R5, R6, R5 ;  /* 0x0000000605067223 */ /* 0x000fc80000008005 */
[C---:B------:R-:W-:Y:S02]  /*0630*/  LOP3.LUT R5, R7.reuse, 0x7fffff, RZ, 0xc0, !PT ;  /* 0x007fffff07057812 */ /* 0x040fe400078ec0ff */
[----:B------:R-:W-:Y:S02]  /*0640*/  FSETP.NEU.FTZ.AND P0, PT, R7, R6, PT ;  /* 0x000000060700720b */ /* 0x000fe40003f1d000 */
[----:B------:R-:W-:Y:S02]  /*0650*/  LOP3.LUT R5, R5, 0x800000, RZ, 0xfc, !PT ;  /* 0x0080000005057812 */ /* 0x000fe400078efcff */
[----:B------:R-:W-:Y:S02]  /*0660*/  SEL R6, RZ, 0xffffffff, !P0 ;  /* 0xffffffffff067807 */ /* 0x000fe40004000000 */
[----:B------:R-:W-:Y:S02]  /*0670*/  LOP3.LUT R8, R8, R5, RZ, 0xc0, !PT ;  /* 0x0000000508087212 */ /* 0x000fe400078ec0ff */
[----:B------:R-:W-:-:S02]  /*0680*/  IADD3 R6, PT, PT, -R6, RZ, RZ ;  /* 0x000000ff06067210 */ /* 0x000fc40007ffe1ff */
[-C--:B------:R-:W-:Y:S02]  /*0690*/  SHF.R.U32.HI R8, RZ, R11.reuse, R8 ;  /* 0x0000000bff087219 */ /* 0x080fe40000011608 */
[----:B------:R-:W-:Y:S02]  /*06a0*/  LOP3.LUT P1, RZ, R6, R11, R5, 0xf8, !PT ;  /* 0x0000000b06ff7212 */ /* 0x000fe4000782f805 */
[C---:B------:R-:W-:Y:S02]  /*06b0*/  LOP3.LUT P0, RZ, R8.reuse, 0x1, RZ, 0xc0, !PT ;  /* 0x0000000108ff7812 */ /* 0x040fe4000780c0ff */
[----:B------:R-:W-:-:S04]  /*06c0*/  LOP3.LUT P2, RZ, R8, 0x2, RZ, 0xc0, !PT ;  /* 0x0000000208ff7812 */ /* 0x000fc8000784c0ff */
[----:B------:R-:W-:Y:S02]  /*06d0*/  PLOP3.LUT P0, PT, P0, P1, P2, 0xe0, 0x0 ;  /* 0x000000000000781c */ /* 0x000fe40000703c20 */
[----:B------:R-:W-:Y:S02]  /*06e0*/  LOP3.LUT P1, RZ, R0, 0x7fffff, RZ, 0xc0, !PT ;  /* 0x007fffff00ff7812 */ /* 0x000fe4000782c0ff */
[----:B------:R-:W-:-:S05]  /*06f0*/  SEL R2, RZ, 0x1, !P0 ;  /* 0x00000001ff027807 */ /* 0x000fca0004000000 */
[----:B------:R-:W-:-:S05]  /*0700*/  IMAD.MOV R2, RZ, RZ, -R2 ;  /* 0x000000ffff027224 */ /* 0x000fca00078e0a02 */
[----:B------:R-:W-:Y:S02]  /*0710*/  ISETP.GE.AND P0, PT, R2, RZ, PT ;  /* 0x000000ff0200720c */ /* 0x000fe40003f06270 */
[----:B------:R-:W-:-:S04]  /*0720*/  IADD3 R2, PT, PT, R9, -0xfc, RZ ;  /* 0xffffff0409027810 */ /* 0x000fc80007ffe0ff */
[----:B------:R-:W-:-:S07]  /*0730*/  SHF.R.U32.HI R5, RZ, R2, R5 ;  /* 0x00000002ff057219 */ /* 0x000fce0000011605 */
[----:B------:R-:W-:-:S05]  /*0740*/  @!P0 VIADD R5, R5, 0x1 ;  /* 0x0000000105058836 */ /* 0x000fca0000000000 */
[----:B------:R-:W-:-:S04]  /*0750*/  @!P1 SHF.L.U32 R5, R5, 0x1, RZ ;  /* 0x0000000105059819 */ /* 0x000fc800000006ff */
[----:B------:R-:W-:Y:S01]  /*0760*/  LOP3.LUT R5, R5, 0x80000000, R0, 0xf8, !PT ;  /* 0x8000000005057812 */ /* 0x000fe200078ef800 */
[----:B------:R-:W-:Y:S06]  /*0770*/  BRA `(.L_x_10) ;  /* 0x0000000000047947 */ /* 0x000fec0003800000 */
.L_x_11:
[----:B------:R0:W1:Y:S02]  /*0780*/  MUFU.RCP R5, R0 ;  /* 0x0000000000057308 */ /* 0x0000640000001000 */
.L_x_10:
[----:B------:R-:W-:Y:S05]  /*0790*/  BSYNC.RECONVERGENT B1 ;  /* 0x0000000000017941 */ /* 0x000fea0003800200 */
.L_x_8:
[----:B-1----:R-:W-:Y:S02]  /*07a0*/  IMAD.MOV.U32 R7, RZ, RZ, R5 ;  /* 0x000000ffff077224 */ /* 0x002fe400078e0005 */
[----:B------:R-:W-:-:S04]  /*07b0*/  HFMA2 R5, -RZ, RZ, 0, 0 ;  /* 0x00000000ff057431 */ /* 0x000fc800000001ff */
[----:B0-----:R-:W-:Y:S05]  /*07c0*/  RET.REL.NODEC R4 `(_Z19cuda_neural_networkPfS_S_) ;  /* 0xfffffff8040c7950 */ /* 0x001fea0003c3ffff */
.L_x_12:
        /* <DEDUP_REMOVED lines=11> */
.L_x_13:


//--------------------- .nv.shared._Z25cuda_neural_network_errorPfS_S_S_S_ --------------------------
	.section	.nv.shared._Z25cuda_neural_network_errorPfS_S_S_S_,"aw",@nobits
	.sectionflags	@""
	.align	16
	.zero		1024


//--------------------- .nv.shared.reserved.0     --------------------------
	.section	.nv.shared.reserved.0,"aw",@nobits
	.weak		__nv_reservedSMEM_offset_0_alias
	.size		__nv_reservedSMEM_offset_0_alias, 0, 64
	.other		__nv_reservedSMEM_offset_0_alias,@"STO_CUDA_RESERVED_SHARED STV_DEFAULT"
__nv_reservedSMEM_offset_0_alias:
	.zero		0
	.zero		64


//--------------------- .nv.shared._Z19cuda_neural_networkPfS_S_ --------------------------
	.section	.nv.shared._Z19cuda_neural_networkPfS_S_,"aw",@nobits
	.sectionflags	@""
	.align	16
	.zero		1024


//--------------------- .nv.constant0._Z25cuda_neural_network_errorPfS_S_S_S_ --------------------------
	.section	.nv.constant0._Z25cuda_neural_network_errorPfS_S_S_S_,"a",@progbits
	.sectionflags	@""
	.align	4
.nv.constant0._Z25cuda_neural_network_errorPfS_S_S_S_:
	.zero		936


//--------------------- .nv.constant0._Z19cuda_neural_networkPfS_S_ --------------------------
	.section	.nv.constant0._Z19cuda_neural_networkPfS_S_,"a",@progbits
	.sectionflags	@""
	.align	4
.nv.constant0._Z19cuda_neural_networkPfS_S_:
	.zero		920


//--------------------- SYMBOLS --------------------------

	.type		.nv.reservedSmem.offset0,@object
	.size		.nv.reservedSmem.offset0,0x4
	.type		.nv.reservedSmem.cap,@object
	.size		.nv.reservedSmem.cap,0x4
